//
// Generated by NVIDIA NVVM Compiler
//
// Compiler Build ID: CL-36424714
// Cuda compilation tools, release 13.0, V13.0.88
// Based on NVVM 20.0.0
//

.version 9.0
.target sm_100
.address_size 64

	// .globl	_Z15VortexIndicatorPdiiiiiS_iS_

.visible .entry _Z15VortexIndicatorPdiiiiiS_iS_(
	.param .u64 .ptr .align 1 _Z15VortexIndicatorPdiiiiiS_iS__param_0,
	.param .u32 _Z15VortexIndicatorPdiiiiiS_iS__param_1,
	.param .u32 _Z15VortexIndicatorPdiiiiiS_iS__param_2,
	.param .u32 _Z15VortexIndicatorPdiiiiiS_iS__param_3,
	.param .u32 _Z15VortexIndicatorPdiiiiiS_iS__param_4,
	.param .u32 _Z15VortexIndicatorPdiiiiiS_iS__param_5,
	.param .u64 .ptr .align 1 _Z15VortexIndicatorPdiiiiiS_iS__param_6,
	.param .u32 _Z15VortexIndicatorPdiiiiiS_iS__param_7,
	.param .u64 .ptr .align 1 _Z15VortexIndicatorPdiiiiiS_iS__param_8
)
{
	.reg .pred 	%p<17>;
	.reg .b32 	%r<35>;
	.reg .b64 	%rd<19>;
	.reg .b64 	%fd<66>;

	ld.param.u64 	%rd6, [_Z15VortexIndicatorPdiiiiiS_iS__param_0];
	ld.param.u32 	%r16, [_Z15VortexIndicatorPdiiiiiS_iS__param_2];
	ld.param.u32 	%r12, [_Z15VortexIndicatorPdiiiiiS_iS__param_3];
	ld.param.u32 	%r13, [_Z15VortexIndicatorPdiiiiiS_iS__param_4];
	ld.param.u64 	%rd7, [_Z15VortexIndicatorPdiiiiiS_iS__param_6];
	ld.param.u32 	%r15, [_Z15VortexIndicatorPdiiiiiS_iS__param_7];
	ld.param.u64 	%rd8, [_Z15VortexIndicatorPdiiiiiS_iS__param_8];
	cvta.to.global.u64 	%rd1, %rd7;
	cvta.to.global.u64 	%rd2, %rd8;
	cvta.to.global.u64 	%rd3, %rd6;
	mov.u32 	%r17, %ctaid.y;
	mov.u32 	%r18, %nctaid.x;
	mov.u32 	%r19, %ctaid.x;
	mad.lo.s32 	%r20, %r17, %r18, %r19;
	mov.u32 	%r21, %tid.x;
	mov.u32 	%r22, %ntid.x;
	mad.lo.s32 	%r30, %r20, %r22, %r21;
	setp.ge.s32 	%p1, %r30, %r16;
	@%p1 bra 	$L__BB0_17;
	ld.param.u32 	%r28, [_Z15VortexIndicatorPdiiiiiS_iS__param_5];
	rem.s32 	%r2, %r30, %r12;
	mul.lo.s32 	%r3, %r28, %r30;
	mul.wide.s32 	%rd9, %r3, 8;
	add.s64 	%rd4, %rd3, %rd9;
	ld.global.f64 	%fd27, [%rd4];
	ld.global.f64 	%fd1, [%rd2];
	setp.eq.f64 	%p2, %fd27, %fd1;
	@%p2 bra 	$L__BB0_4;
	ld.global.f64 	%fd28, [%rd4+8];
	setp.eq.f64 	%p3, %fd28, %fd1;
	@%p3 bra 	$L__BB0_4;
	ld.global.f64 	%fd29, [%rd4+16];
	setp.neu.f64 	%p4, %fd29, %fd1;
	rem.s32 	%r23, %r2, %r13;
	or.b32  	%r24, %r23, %r15;
	setp.ne.s32 	%p5, %r24, 0;
	and.pred  	%p6, %p5, %p4;
	@%p6 bra 	$L__BB0_5;
$L__BB0_4:
	add.s64 	%rd17, %rd1, %rd9;
	st.global.f64 	[%rd17], %fd1;
	ld.global.f64 	%fd46, [%rd2];
	st.global.f64 	[%rd17+8], %fd46;
	st.global.f64 	[%rd17+16], %fd46;
	bra.uni 	$L__BB0_17;
$L__BB0_5:
	setp.lt.s32 	%p7, %r2, 0;
	mov.f64 	%fd55, 0d0000000000000000;
	mov.b32 	%r33, 0;
	mov.f64 	%fd56, %fd55;
	mov.f64 	%fd57, %fd55;
	@%p7 bra 	$L__BB0_14;
	sub.s32 	%r4, %r30, %r2;
	mov.b32 	%r33, 0;
	mov.f64 	%fd57, 0d0000000000000000;
	mov.f64 	%fd59, %fd1;
	mov.f64 	%fd58, %fd1;
	mov.f64 	%fd56, %fd57;
	mov.f64 	%fd55, %fd57;
$L__BB0_7:
	mov.u32 	%r5, %r30;
	ld.param.u32 	%r29, [_Z15VortexIndicatorPdiiiiiS_iS__param_5];
	ld.param.u64 	%rd18, [_Z15VortexIndicatorPdiiiiiS_iS__param_0];
	mul.lo.s32 	%r27, %r5, %r29;
	cvta.to.global.u64 	%rd10, %rd18;
	mul.wide.s32 	%rd11, %r27, 8;
	add.s64 	%rd5, %rd10, %rd11;
	ld.global.f64 	%fd7, [%rd5];
	setp.eq.f64 	%p8, %fd7, %fd1;
	@%p8 bra 	$L__BB0_13;
	ld.global.f64 	%fd8, [%rd5+8];
	setp.eq.f64 	%p9, %fd8, %fd1;
	@%p9 bra 	$L__BB0_13;
	ld.global.f64 	%fd9, [%rd5+16];
	setp.eq.f64 	%p10, %fd9, %fd1;
	@%p10 bra 	$L__BB0_13;
	setp.eq.f64 	%p11, %fd58, %fd1;
	setp.eq.f64 	%p12, %fd59, %fd1;
	or.pred  	%p13, %p11, %p12;
	@%p13 bra 	$L__BB0_12;
	sub.f64 	%fd32, %fd58, %fd8;
	abs.f64 	%fd33, %fd32;
	add.f64 	%fd55, %fd55, %fd33;
	sub.f64 	%fd34, %fd59, %fd7;
	abs.f64 	%fd35, %fd34;
	add.f64 	%fd56, %fd56, %fd35;
	sub.f64 	%fd36, %fd58, %fd59;
	sub.f64 	%fd37, %fd58, %fd9;
	abs.f64 	%fd38, %fd37;
	max.f64 	%fd39, %fd36, %fd38;
	sub.f64 	%fd40, %fd59, %fd9;
	abs.f64 	%fd41, %fd40;
	max.f64 	%fd42, %fd39, %fd41;
	add.f64 	%fd57, %fd57, %fd42;
	add.s32 	%r33, %r33, 1;
$L__BB0_12:
	setp.eq.s32 	%p14, %r33, %r15;
	mov.f64 	%fd58, %fd7;
	mov.f64 	%fd59, %fd8;
	@%p14 bra 	$L__BB0_15;
$L__BB0_13:
	add.s32 	%r30, %r5, -1;
	setp.gt.s32 	%p15, %r5, %r4;
	@%p15 bra 	$L__BB0_7;
$L__BB0_14:
	setp.ne.s32 	%p16, %r33, %r15;
	@%p16 bra 	$L__BB0_16;
$L__BB0_15:
	add.s64 	%rd15, %rd1, %rd9;
	st.global.f64 	[%rd15], %fd57;
	div.rn.f64 	%fd44, %fd56, %fd57;
	st.global.f64 	[%rd15+8], %fd44;
	div.rn.f64 	%fd45, %fd55, %fd57;
	st.global.f64 	[%rd15+16], %fd45;
	bra.uni 	$L__BB0_17;
$L__BB0_16:
	add.s64 	%rd13, %rd1, %rd9;
	st.global.f64 	[%rd13], %fd1;
	ld.global.f64 	%fd43, [%rd2];
	st.global.f64 	[%rd13+8], %fd43;
	st.global.f64 	[%rd13+16], %fd43;
$L__BB0_17:
	ret;

}


// ===== COMPILED SASS (sm_100) =====

	.target	sm_100

	.elftype	@"ET_EXEC"


//--------------------- .note.nv.tkinfo           --------------------------
	.section	.note.nv.tkinfo,"",@"SHT_NOTE"
	.sectionflags	@"SHF_NOTE_NV_TKINFO"
	.tkinfo
        /*0018*/ 	.word	0x00000002
        /*0030*/ 	.string	""
        /*0030*/ 	.string	"ptxas"
        /*0030*/ 	.string	"Cuda compilation tools, release 13.0, V13.0.88"
        /*0030*/ 	.string	"Build cuda_13.0.r13.0/compiler.36424714_0"
        /*0030*/ 	.string	"-arch sm_100 -m 64 "



//--------------------- .note.nv.cuinfo           --------------------------
	.section	.note.nv.cuinfo,"",@"SHT_NOTE"
	.sectionflags	@"SHF_NOTE_NV_CUINFO"
        /*0018*/ 	.short	0x0002
        /*001a*/ 	.short	0x0064
        /*001c*/ 	.short	0x0082
	.zero		2


//--------------------- .nv.info                  --------------------------
	.section	.nv.info,"",@"SHT_CUDA_INFO"
	.align	4


	//----- nvinfo : EIATTR_REGCOUNT
	.align		4
        /*0000*/ 	.byte	0x04, 0x2f
        /*0002*/ 	.short	(.L_1 - .L_0)
	.align		4
.L_0:
        /*0004*/ 	.word	index@(_Z15VortexIndicatorPdiiiiiS_iS_)
        /*0008*/ 	.word	0x0000001e


	//----- nvinfo : EIATTR_FRAME_SIZE
	.align		4
.L_1:
        /*000c*/ 	.byte	0x04, 0x11
        /*000e*/ 	.short	(.L_3 - .L_2)
	.align		4
.L_2:
        /*0010*/ 	.word	index@($__internal_0_$__cuda_sm20_div_rn_f64_full)
        /*0014*/ 	.word	0x00000000


	//----- nvinfo : EIATTR_FRAME_SIZE
	.align		4
.L_3:
        /*0018*/ 	.byte	0x04, 0x11
        /*001a*/ 	.short	(.L_5 - .L_4)
	.align		4
.L_4:
        /*001c*/ 	.word	index@(_Z15VortexIndicatorPdiiiiiS_iS_)
        /*0020*/ 	.word	0x00000000


	//----- nvinfo : EIATTR_MIN_STACK_SIZE
	.align		4
.L_5:
        /*0024*/ 	.byte	0x04, 0x12
        /*0026*/ 	.short	(.L_7 - .L_6)
	.align		4
.L_6:
        /*0028*/ 	.word	index@(_Z15VortexIndicatorPdiiiiiS_iS_)
        /*002c*/ 	.word	0x00000000
.L_7:


//--------------------- .nv.compat                --------------------------
	.section	.nv.compat,"",@"SHT_CUDA_COMPAT_INFO"
	.align	4
        /*0000*/ 	.byte	0x02, 0x09, 0x00, 0x00, 0x02, 0x02, 0x01, 0x00, 0x02, 0x05, 0x05, 0x00, 0x03, 0x07, 0x01, 0x01
        /*0010*/ 	.byte	0x02, 0x03, 0x00, 0x00, 0x02, 0x06, 0x01, 0x00, 0x04, 0x0b, 0x08, 0x00, 0x01, 0x00, 0x00, 0x00
        /*0020*/ 	.byte	0x00, 0x00, 0x00, 0x00


//--------------------- .nv.info._Z15VortexIndicatorPdiiiiiS_iS_ --------------------------
	.section	.nv.info._Z15VortexIndicatorPdiiiiiS_iS_,"",@"SHT_CUDA_INFO"
	.sectionflags	@""
	.align	4


	//----- nvinfo : EIATTR_CUDA_API_VERSION
	.align		4
        /*0000*/ 	.byte	0x04, 0x37
        /*0002*/ 	.short	(.L_9 - .L_8)
.L_8:
        /*0004*/ 	.word	0x00000082


	//----- nvinfo : EIATTR_KPARAM_INFO
	.align		4
.L_9:
        /*0008*/ 	.byte	0x04, 0x17
        /*000a*/ 	.short	(.L_11 - .L_10)
.L_10:
        /*000c*/ 	.word	0x00000000
        /*0010*/ 	.short	0x0008
        /*0012*/ 	.short	0x0030
        /*0014*/ 	.byte	0x00, 0xf5, 0x21, 0x00


	//----- nvinfo : EIATTR_KPARAM_INFO
	.align		4
.L_11:
        /*0018*/ 	.byte	0x04, 0x17
        /*001a*/ 	.short	(.L_13 - .L_12)
.L_12:
        /*001c*/ 	.word	0x00000000
        /*0020*/ 	.short	0x0007
        /*0022*/ 	.short	0x0028
        /*0024*/ 	.byte	0x00, 0xf0, 0x11, 0x00


	//----- nvinfo : EIATTR_KPARAM_INFO
	.align		4
.L_13:
        /*0028*/ 	.byte	0x04, 0x17
        /*002a*/ 	.short	(.L_15 - .L_14)
.L_14:
        /*002c*/ 	.word	0x00000000
        /*0030*/ 	.short	0x0006
        /*0032*/ 	.short	0x0020
        /*0034*/ 	.byte	0x00, 0xf5, 0x21, 0x00


	//----- nvinfo : EIATTR_KPARAM_INFO
	.align		4
.L_15:
        /*0038*/ 	.byte	0x04, 0x17
        /*003a*/ 	.short	(.L_17 - .L_16)
.L_16:
        /*003c*/ 	.word	0x00000000
        /*0040*/ 	.short	0x0005
        /*0042*/ 	.short	0x0018
        /*0044*/ 	.byte	0x00, 0xf0, 0x11, 0x00


	//----- nvinfo : EIATTR_KPARAM_INFO
	.align		4
.L_17:
        /*0048*/ 	.byte	0x04, 0x17
        /*004a*/ 	.short	(.L_19 - .L_18)
.L_18:
        /*004c*/ 	.word	0x00000000
        /*0050*/ 	.short	0x0004
        /*0052*/ 	.short	0x0014
        /*0054*/ 	.byte	0x00, 0xf0, 0x11, 0x00


	//----- nvinfo : EIATTR_KPARAM_INFO
	.align		4
.L_19:
        /*0058*/ 	.byte	0x04, 0x17
        /*005a*/ 	.short	(.L_21 - .L_20)
.L_20:
        /*005c*/ 	.word	0x00000000
        /*0060*/ 	.short	0x0003
        /*0062*/ 	.short	0x0010
        /*0064*/ 	.byte	0x00, 0xf0, 0x11, 0x00


	//----- nvinfo : EIATTR_KPARAM_INFO
	.align		4
.L_21:
        /*0068*/ 	.byte	0x04, 0x17
        /*006a*/ 	.short	(.L_23 - .L_22)
.L_22:
        /*006c*/ 	.word	0x00000000
        /*0070*/ 	.short	0x0002
        /*0072*/ 	.short	0x000c
        /*0074*/ 	.byte	0x00, 0xf0, 0x11, 0x00


	//----- nvinfo : EIATTR_KPARAM_INFO
	.align		4
.L_23:
        /*0078*/ 	.byte	0x04, 0x17
        /*007a*/ 	.short	(.L_25 - .L_24)
.L_24:
        /*007c*/ 	.word	0x00000000
        /*0080*/ 	.short	0x0001
        /*0082*/ 	.short	0x0008
        /*0084*/ 	.byte	0x00, 0xf0, 0x11, 0x00


	//----- nvinfo : EIATTR_KPARAM_INFO
	.align		4
.L_25:
        /*0088*/ 	.byte	0x04, 0x17
        /*008a*/ 	.short	(.L_27 - .L_26)
.L_26:
        /*008c*/ 	.word	0x00000000
        /*0090*/ 	.short	0x0000
        /*0092*/ 	.short	0x0000
        /*0094*/ 	.byte	0x00, 0xf5, 0x21, 0x00


	//----- nvinfo : EIATTR_SPARSE_MMA_MASK
	.align		4
.L_27:
        /*0098*/ 	.byte	0x03, 0x50
        /*009a*/ 	.short	0x0000


	//----- nvinfo : EIATTR_MAXREG_COUNT
	.align		4
        /*009c*/ 	.byte	0x03, 0x1b
        /*009e*/ 	.short	0x00ff


	//----- nvinfo : EIATTR_MERCURY_ISA_VERSION
	.align		4
        /*00a0*/ 	.byte	0x03, 0x5f
        /*00a2*/ 	.short	0x0101


	//----- nvinfo : EIATTR_VRC_CTA_INIT_COUNT
	.align		4
        /*00a4*/ 	.byte	0x02, 0x4a
	.zero		1
	.zero		1


	//----- nvinfo : EIATTR_EXIT_INSTR_OFFSETS
	.align		4
        /*00a8*/ 	.byte	0x04, 0x1c
        /*00aa*/ 	.short	(.L_29 - .L_28)


	//   ....[0]....
.L_28:
        /*00ac*/ 	.word	0x000000a0


	//   ....[1]....
        /*00b0*/ 	.word	0x00000530


	//   ....[2]....
        /*00b4*/ 	.word	0x00000cc0


	//   ....[3]....
        /*00b8*/ 	.word	0x00000d40


	//----- nvinfo : EIATTR_CRS_STACK_SIZE
	.align		4
.L_29:
        /*00bc*/ 	.byte	0x04, 0x1e
        /*00be*/ 	.short	(.L_31 - .L_30)
.L_30:
        /*00c0*/ 	.word	0x00000000


	//----- nvinfo : EIATTR_CBANK_PARAM_SIZE
	.align		4
.L_31:
        /*00c4*/ 	.byte	0x03, 0x19
        /*00c6*/ 	.short	0x0038


	//----- nvinfo : EIATTR_PARAM_CBANK
	.align		4
        /*00c8*/ 	.byte	0x04, 0x0a
        /*00ca*/ 	.short	(.L_33 - .L_32)
	.align		4
.L_32:
        /*00cc*/ 	.word	index@(.nv.constant0._Z15VortexIndicatorPdiiiiiS_iS_)
        /*00d0*/ 	.short	0x0380
        /*00d2*/ 	.short	0x0038


	//----- nvinfo : EIATTR_SW_WAR
	.align		4
.L_33:
        /*00d4*/ 	.byte	0x04, 0x36
        /*00d6*/ 	.short	(.L_35 - .L_34)
.L_34:
        /*00d8*/ 	.word	0x00000008
.L_35:


//--------------------- .nv.callgraph             --------------------------
	.section	.nv.callgraph,"",@"SHT_CUDA_CALLGRAPH"
	.align	4
	.sectionentsize	8
	.align		4
        /*0000*/ 	.word	0x00000000
	.align		4
        /*0004*/ 	.word	0xffffffff
	.align		4
        /*0008*/ 	.word	0x00000000
	.align		4
        /*000c*/ 	.word	0xfffffffe
	.align		4
        /*0010*/ 	.word	0x00000000
	.align		4
        /*0014*/ 	.word	0xfffffffd
	.align		4
        /*0018*/ 	.word	0x00000000
	.align		4
        /*001c*/ 	.word	0xfffffffc


//--------------------- .text._Z15VortexIndicatorPdiiiiiS_iS_ --------------------------
	.section	.text._Z15VortexIndicatorPdiiiiiS_iS_,"ax",@progbits
	.align	128
        .global         _Z15VortexIndicatorPdiiiiiS_iS_
        .type           _Z15VortexIndicatorPdiiiiiS_iS_,@function
        .size           _Z15VortexIndicatorPdiiiiiS_iS_,(.L_x_22 - _Z15VortexIndicatorPdiiiiiS_iS_)
        .other          _Z15VortexIndicatorPdiiiiiS_iS_,@"STO_CUDA_ENTRY STV_DEFAULT"
_Z15VortexIndicatorPdiiiiiS_iS_:
.text._Z15VortexIndicatorPdiiiiiS_iS_:
[----:B------:R-:W-:Y:S01]  /*0000*/  LDC R1, c[0x0][0x37c] ;  /* 0x0000df00ff017b82 */ /* 0x000fe20000000800 */
[----:B------:R-:W0:Y:S07]  /*0010*/  S2R R0, SR_TID.X ;  /* 0x0000000000007919 */ /* 0x000e2e0000002100 */
[----:B------:R-:W-:Y:S01]  /*0020*/  S2UR UR4, SR_CTAID.Y ;  /* 0x00000000000479c3 */ /* 0x000fe20000002600 */
[----:B------:R-:W1:Y:S01]  /*0030*/  LDCU UR5, c[0x0][0x370] ;  /* 0x00006e00ff0577ac */ /* 0x000e620008000800 */
[----:B------:R-:W2:Y:S06]  /*0040*/  LDCU UR7, c[0x0][0x38c] ;  /* 0x00007180ff0777ac */ /* 0x000eac0008000800 */
[----:B------:R-:W1:Y:S08]  /*0050*/  S2UR UR6, SR_CTAID.X ;  /* 0x00000000000679c3 */ /* 0x000e700000002500 */
[----:B------:R-:W0:Y:S01]  /*0060*/  LDC R3, c[0x0][0x360] ;  /* 0x0000d800ff037b82 */ /* 0x000e220000000800 */
[----:B-1----:R-:W-:-:S06]  /*0070*/  UIMAD UR4, UR4, UR5, UR6 ;  /* 0x00000005040472a4 */ /* 0x002fcc000f8e0206 */
[----:B0-----:R-:W-:-:S05]  /*0080*/  IMAD R0, R3, UR4, R0 ;  /* 0x0000000403007c24 */ /* 0x001fca000f8e0200 */
[----:B--2---:R-:W-:-:S13]  /*0090*/  ISETP.GE.AND P0, PT, R0, UR7, PT ;  /* 0x0000000700007c0c */ /* 0x004fda000bf06270 */
[----:B------:R-:W-:Y:S05]  /*00a0*/  @P0 EXIT ;  /* 0x000000000000094d */ /* 0x000fea0003800000 */
[----:B------:R-:W0:Y:S01]  /*00b0*/  LDC.64 R8, c[0x0][0x380] ;  /* 0x0000e000ff087b82 */ /* 0x000e220000000a00 */
[----:B------:R-:W1:Y:S01]  /*00c0*/  LDCU UR6, c[0x0][0x398] ;  /* 0x00007300ff0677ac */ /* 0x000e620008000800 */
[----:B------:R-:W2:Y:S06]  /*00d0*/  LDCU.64 UR4, c[0x0][0x358] ;  /* 0x00006b00ff0477ac */ /* 0x000eac0008000a00 */
[----:B------:R-:W3:Y:S08]  /*00e0*/  LDC.64 R6, c[0x0][0x3b0] ;  /* 0x0000ec00ff067b82 */ /* 0x000ef00000000a00 */
[----:B------:R-:W4:Y:S01]  /*00f0*/  LDC R15, c[0x0][0x390] ;  /* 0x0000e400ff0f7b82 */ /* 0x000f220000000800 */
[----:B------:R-:W-:Y:S01]  /*0100*/  IABS R27, R0 ;  /* 0x00000000001b7213 */ /* 0x000fe20000000000 */
[----:B------:R-:W0:Y:S01]  /*0110*/  LDCU UR8, c[0x0][0x3a8] ;  /* 0x00007500ff0877ac */ /* 0x000e220008000800 */
[C---:B-1----:R-:W-:Y:S01]  /*0120*/  IMAD R2, R0.reuse, UR6, RZ ;  /* 0x0000000600027c24 */ /* 0x042fe2000f8e02ff */
[----:B------:R-:W-:Y:S01]  /*0130*/  ISETP.GE.AND P2, PT, R0, RZ, PT ;  /* 0x000000ff0000720c */ /* 0x000fe20003f46270 */
[----:B------:R-:W1:Y:S02]  /*0140*/  LDCU UR7, c[0x0][0x398] ;  /* 0x00007300ff0777ac */ /* 0x000e640008000800 */
[----:B0-----:R-:W-:-:S05]  /*0150*/  IMAD.WIDE R8, R2, 0x8, R8 ;  /* 0x0000000802087825 */ /* 0x001fca00078e0208 */
[----:B--2---:R-:W2:Y:S04]  /*0160*/  LDG.E.64 R10, desc[UR4][R8.64] ;  /* 0x00000004080a7981 */ /* 0x004ea8000c1e1b00 */
[----:B---3--:R-:W2:Y:S01]  /*0170*/  LDG.E.64 R4, desc[UR4][R6.64] ;  /* 0x0000000406047981 */ /* 0x008ea2000c1e1b00 */
[----:B----4-:R-:W-:-:S04]  /*0180*/  IABS R14, R15 ;  /* 0x0000000f000e7213 */ /* 0x010fc80000000000 */
[----:B------:R-:W0:Y:S08]  /*0190*/  I2F.RP R3, R14 ;  /* 0x0000000e00037306 */ /* 0x000e300000209400 */
[----:B0-----:R-:W0:Y:S02]  /*01a0*/  MUFU.RCP R3, R3 ;  /* 0x0000000300037308 */ /* 0x001e240000001000 */
[----:B0-----:R-:W-:-:S06]  /*01b0*/  VIADD R12, R3, 0xffffffe ;  /* 0x0ffffffe030c7836 */ /* 0x001fcc0000000000 */
[----:B------:R0:W3:Y:S02]  /*01c0*/  F2I.FTZ.U32.TRUNC.NTZ R13, R12 ;  /* 0x0000000c000d7305 */ /* 0x0000e4000021f000 */
[----:B0-----:R-:W-:Y:S02]  /*01d0*/  IMAD.MOV.U32 R12, RZ, RZ, RZ ;  /* 0x000000ffff0c7224 */ /* 0x001fe400078e00ff */
[----:B---3--:R-:W-:-:S04]  /*01e0*/  IMAD.MOV R17, RZ, RZ, -R13 ;  /* 0x000000ffff117224 */ /* 0x008fc800078e0a0d */
[----:B------:R-:W-:-:S04]  /*01f0*/  IMAD R17, R17, R14, RZ ;  /* 0x0000000e11117224 */ /* 0x000fc800078e02ff */
[----:B------:R-:W-:-:S06]  /*0200*/  IMAD.HI.U32 R13, R13, R17, R12 ;  /* 0x000000110d0d7227 */ /* 0x000fcc00078e000c */
[----:B------:R-:W-:-:S04]  /*0210*/  IMAD.HI.U32 R13, R13, R27, RZ ;  /* 0x0000001b0d0d7227 */ /* 0x000fc800078e00ff */
[----:B------:R-:W-:-:S04]  /*0220*/  IMAD.MOV R13, RZ, RZ, -R13 ;  /* 0x000000ffff0d7224 */ /* 0x000fc800078e0a0d */
[----:B------:R-:W-:-:S05]  /*0230*/  IMAD R27, R14, R13, R27 ;  /* 0x0000000d0e1b7224 */ /* 0x000fca00078e021b */
[----:B------:R-:W-:-:S13]  /*0240*/  ISETP.GT.U32.AND P0, PT, R14, R27, PT ;  /* 0x0000001b0e00720c */ /* 0x000fda0003f04070 */
[----:B------:R-:W-:-:S05]  /*0250*/  @!P0 IMAD.IADD R27, R27, 0x1, -R14 ;  /* 0x000000011b1b8824 */ /* 0x000fca00078e0a0e */
[----:B------:R-:W-:Y:S02]  /*0260*/  ISETP.GT.U32.AND P1, PT, R14, R27, PT ;  /* 0x0000001b0e00720c */ /* 0x000fe40003f24070 */
[----:B------:R-:W-:-:S11]  /*0270*/  ISETP.NE.AND P0, PT, R15, RZ, PT ;  /* 0x000000ff0f00720c */ /* 0x000fd60003f05270 */
[----:B------:R-:W-:Y:S01]  /*0280*/  @!P1 IMAD.IADD R27, R27, 0x1, -R14 ;  /* 0x000000011b1b9824 */ /* 0x000fe200078e0a0e */
[----:B------:R-:W-:Y:S03]  /*0290*/  BSSY.RECONVERGENT B0, `(.L_x_0) ;  /* 0x0000023000007945 */ /* 0x000fe60003800200 */
[----:B------:R-:W-:Y:S01]  /*02a0*/  @!P2 IMAD.MOV R27, RZ, RZ, -R27 ;  /* 0x000000ffff1ba224 */ /* 0x000fe200078e0a1b */
[----:B------:R-:W-:Y:S01]  /*02b0*/  @!P0 LOP3.LUT R27, RZ, R15, RZ, 0x33, !PT ;  /* 0x0000000fff1b8212 */ /* 0x000fe200078e33ff */
[----:B--2---:R-:W-:-:S14]  /*02c0*/  DSETP.NEU.AND P1, PT, R10, R4, PT ;  /* 0x000000040a00722a */ /* 0x004fdc0003f2d000 */
[----:B-1----:R-:W-:Y:S05]  /*02d0*/  @!P1 BRA `(.L_x_1) ;  /* 0x0000000000789947 */ /* 0x002fea0003800000 */
[----:B------:R-:W2:Y:S02]  /*02e0*/  LDG.E.64 R10, desc[UR4][R8.64+0x8] ;  /* 0x00000804080a7981 */ /* 0x000ea4000c1e1b00 */
[----:B--2---:R-:W-:-:S14]  /*02f0*/  DSETP.NEU.AND P0, PT, R10, R4, PT ;  /* 0x000000040a00722a */ /* 0x004fdc0003f0d000 */
[----:B------:R-:W-:Y:S05]  /*0300*/  @!P0 BRA `(.L_x_1) ;  /* 0x00000000006c8947 */ /* 0x000fea0003800000 */
[----:B------:R-:W2:Y:S01]  /*0310*/  LDG.E.64 R8, desc[UR4][R8.64+0x10] ;  /* 0x0000100408087981 */ /* 0x000ea2000c1e1b00 */
[----:B------:R-:W0:Y:S01]  /*0320*/  LDC R13, c[0x0][0x394] ;  /* 0x0000e500ff0d7b82 */ /* 0x000e220000000800 */
[----:B------:R-:W-:Y:S01]  /*0330*/  IABS R14, R27 ;  /* 0x0000001b000e7213 */ /* 0x000fe20000000000 */
[----:B------:R-:W1:Y:S01]  /*0340*/  LDCU UR6, c[0x0][0x3a8] ;  /* 0x00007500ff0677ac */ /* 0x000e620008000800 */
[----:B------:R-:W-:Y:S02]  /*0350*/  ISETP.GE.AND P2, PT, R27, RZ, PT ;  /* 0x000000ff1b00720c */ /* 0x000fe40003f46270 */
[----:B0-----:R-:W-:-:S04]  /*0360*/  IABS R12, R13 ;  /* 0x0000000d000c7213 */ /* 0x001fc80000000000 */
        /* <DEDUP_REMOVED lines=12> */
[----:B------:R-:W-:Y:S01]  /*0430*/  @!P0 IMAD.IADD R3, R3, 0x1, -R12 ;  /* 0x0000000103038824 */ /* 0x000fe200078e0a0c */
[----:B------:R-:W-:-:S04]  /*0440*/  ISETP.NE.AND P0, PT, R13, RZ, PT ;  /* 0x000000ff0d00720c */ /* 0x000fc80003f05270 */
[----:B------:R-:W-:-:S13]  /*0450*/  ISETP.GT.U32.AND P1, PT, R12, R3, PT ;  /* 0x000000030c00720c */ /* 0x000fda0003f24070 */
[----:B------:R-:W-:-:S05]  /*0460*/  @!P1 IMAD.IADD R3, R3, 0x1, -R12 ;  /* 0x0000000103039824 */ /* 0x000fca00078e0a0c */
[----:B------:R-:W-:Y:S02]  /*0470*/  @!P2 IADD3 R3, PT, PT, -R3, RZ, RZ ;  /* 0x000000ff0303a210 */ /* 0x000fe40007ffe1ff */
[----:B------:R-:W-:-:S04]  /*0480*/  @!P0 LOP3.LUT R3, RZ, R13, RZ, 0x33, !PT ;  /* 0x0000000dff038212 */ /* 0x000fc800078e33ff */
[----:B-1----:R-:W-:Y:S01]  /*0490*/  LOP3.LUT P0, RZ, R3, UR6, RZ, 0xfc, !PT ;  /* 0x0000000603ff7c12 */ /* 0x002fe2000f80fcff */
[----:B--2---:R-:W-:-:S14]  /*04a0*/  DSETP.NEU.AND P1, PT, R8, R4, PT ;  /* 0x000000040800722a */ /* 0x004fdc0003f2d000 */
[----:B------:R-:W-:Y:S05]  /*04b0*/  @P0 BRA P1, `(.L_x_2) ;  /* 0x0000000000200947 */ /* 0x000fea0000800000 */
.L_x_1:
[----:B------:R-:W-:Y:S05]  /*04c0*/  BSYNC.RECONVERGENT B0 ;  /* 0x0000000000007941 */ /* 0x000fea0003800200 */
.L_x_0:
[----:B------:R-:W0:Y:S02]  /*04d0*/  LDC.64 R8, c[0x0][0x3a0] ;  /* 0x0000e800ff087b82 */ /* 0x000e240000000a00 */
[----:B0-----:R-:W-:-:S05]  /*04e0*/  IMAD.WIDE R2, R2, 0x8, R8 ;  /* 0x0000000802027825 */ /* 0x001fca00078e0208 */
[----:B------:R-:W-:Y:S04]  /*04f0*/  STG.E.64 desc[UR4][R2.64], R4 ;  /* 0x0000000402007986 */ /* 0x000fe8000c101b04 */
[----:B------:R-:W2:Y:S04]  /*0500*/  LDG.E.64 R6, desc[UR4][R6.64] ;  /* 0x0000000406067981 */ /* 0x000ea8000c1e1b00 */
[----:B--2---:R-:W-:Y:S04]  /*0510*/  STG.E.64 desc[UR4][R2.64+0x8], R6 ;  /* 0x0000080602007986 */ /* 0x004fe8000c101b04 */
[----:B------:R-:W-:Y:S01]  /*0520*/  STG.E.64 desc[UR4][R2.64+0x10], R6 ;  /* 0x0000100602007986 */ /* 0x000fe2000c101b04 */
[----:B------:R-:W-:Y:S05]  /*0530*/  EXIT ;  /* 0x000000000000794d */ /* 0x000fea0003800000 */
.L_x_2:
[----:B------:R-:W-:Y:S01]  /*0540*/  ISETP.GE.AND P0, PT, R27, RZ, PT ;  /* 0x000000ff1b00720c */ /* 0x000fe20003f06270 */
[----:B------:R-:W-:Y:S01]  /*0550*/  BSSY.RECONVERGENT B1, `(.L_x_3) ;  /* 0x0000045000017945 */ /* 0x000fe20003800200 */
[----:B------:R-:W-:Y:S01]  /*0560*/  IMAD.MOV.U32 R3, RZ, RZ, RZ ;  /* 0x000000ffff037224 */ /* 0x000fe200078e00ff */
[----:B------:R-:W-:Y:S02]  /*0570*/  CS2R R8, SRZ ;  /* 0x0000000000087805 */ /* 0x000fe4000001ff00 */
[----:B------:R-:W-:Y:S02]  /*0580*/  CS2R R10, SRZ ;  /* 0x00000000000a7805 */ /* 0x000fe4000001ff00 */
[----:B------:R-:W-:-:S06]  /*0590*/  CS2R R16, SRZ ;  /* 0x0000000000107805 */ /* 0x000fcc000001ff00 */
[----:B------:R-:W-:Y:S05]  /*05a0*/  @!P0 BRA `(.L_x_4) ;  /* 0x0000000000f08947 */ /* 0x000fea0003800000 */
[----:B------:R-:W0:Y:S01]  /*05b0*/  LDC.64 R12, c[0x0][0x380] ;  /* 0x0000e000ff0c7b82 */ /* 0x000e220000000a00 */
[----:B------:R-:W-:Y:S01]  /*05c0*/  IMAD.IADD R27, R0, 0x1, -R27 ;  /* 0x00000001001b7824 */ /* 0x000fe200078e0a1b */
[----:B------:R-:W-:Y:S01]  /*05d0*/  CS2R R16, SRZ ;  /* 0x0000000000107805 */ /* 0x000fe2000001ff00 */
[----:B------:R-:W-:Y:S01]  /*05e0*/  IMAD.MOV.U32 R3, RZ, RZ, RZ ;  /* 0x000000ffff037224 */ /* 0x000fe200078e00ff */
[----:B------:R-:W-:Y:S01]  /*05f0*/  CS2R R10, SRZ ;  /* 0x00000000000a7805 */ /* 0x000fe2000001ff00 */
[--C-:B------:R-:W-:Y:S01]  /*0600*/  IMAD.MOV.U32 R20, RZ, RZ, R4.reuse ;  /* 0x000000ffff147224 */ /* 0x100fe200078e0004 */
[----:B------:R-:W-:Y:S01]  /*0610*/  CS2R R8, SRZ ;  /* 0x0000000000087805 */ /* 0x000fe2000001ff00 */
[--C-:B------:R-:W-:Y:S02]  /*0620*/  IMAD.MOV.U32 R21, RZ, RZ, R5.reuse ;  /* 0x000000ffff157224 */ /* 0x100fe400078e0005 */
[----:B------:R-:W-:Y:S02]  /*0630*/  IMAD.MOV.U32 R24, RZ, RZ, R4 ;  /* 0x000000ffff187224 */ /* 0x000fe400078e0004 */
[----:B------:R-:W-:-:S07]  /*0640*/  IMAD.MOV.U32 R25, RZ, RZ, R5 ;  /* 0x000000ffff197224 */ /* 0x000fce00078e0005 */
.L_x_10:
[----:B------:R-:W-:-:S04]  /*0650*/  IMAD R23, R0, UR7, RZ ;  /* 0x0000000700177c24 */ /* 0x000fc8000f8e02ff */
[----:B0-----:R-:W-:-:S05]  /*0660*/  IMAD.WIDE R22, R23, 0x8, R12 ;  /* 0x0000000817167825 */ /* 0x001fca00078e020c */
[----:B------:R-:W2:Y:S01]  /*0670*/  LDG.E.64 R14, desc[UR4][R22.64] ;  /* 0x00000004160e7981 */ /* 0x000ea2000c1e1b00 */
[----:B------:R-:W-:Y:S01]  /*0680*/  BSSY.RELIABLE B2, `(.L_x_5) ;  /* 0x000002b000027945 */ /* 0x000fe20003800100 */
[----:B--2---:R-:W-:-:S14]  /*0690*/  DSETP.NEU.AND P0, PT, R14, R4, PT ;  /* 0x000000040e00722a */ /* 0x004fdc0003f0d000 */
[----:B------:R-:W-:Y:S05]  /*06a0*/  @!P0 BRA `(.L_x_6) ;  /* 0x0000000000a08947 */ /* 0x000fea0003800000 */
[----:B------:R-:W2:Y:S02]  /*06b0*/  LDG.E.64 R6, desc[UR4][R22.64+0x8] ;  /* 0x0000080416067981 */ /* 0x000ea4000c1e1b00 */
[----:B--2---:R-:W-:-:S14]  /*06c0*/  DSETP.NEU.AND P0, PT, R6, R4, PT ;  /* 0x000000040600722a */ /* 0x004fdc0003f0d000 */
[----:B------:R-:W-:Y:S05]  /*06d0*/  @!P0 BRA `(.L_x_6) ;  /* 0x0000000000948947 */ /* 0x000fea0003800000 */
[----:B------:R-:W2:Y:S02]  /*06e0*/  LDG.E.64 R22, desc[UR4][R22.64+0x10] ;  /* 0x0000100416167981 */ /* 0x000ea4000c1e1b00 */
[----:B--2---:R-:W-:-:S14]  /*06f0*/  DSETP.NEU.AND P0, PT, R22, R4, PT ;  /* 0x000000041600722a */ /* 0x004fdc0003f0d000 */
[----:B------:R-:W-:Y:S05]  /*0700*/  @!P0 BRA `(.L_x_6) ;  /* 0x0000000000888947 */ /* 0x000fea0003800000 */
[--C-:B------:R-:W-:Y:S01]  /*0710*/  DSETP.NEU.AND P0, PT, R20, R4.reuse, PT ;  /* 0x000000041400722a */ /* 0x100fe20003f0d000 */
[----:B------:R-:W-:Y:S05]  /*0720*/  BSSY.RECONVERGENT B3, `(.L_x_7) ;  /* 0x0000019000037945 */ /* 0x000fea0003800200 */
[----:B------:R-:W-:-:S14]  /*0730*/  DSETP.EQ.OR P0, PT, R24, R4, !P0 ;  /* 0x000000041800722a */ /* 0x000fdc0004702400 */
[----:B------:R-:W-:Y:S05]  /*0740*/  @P0 BRA `(.L_x_8) ;  /* 0x0000000000580947 */ /* 0x000fea0003800000 */
[----:B------:R-:W-:Y:S01]  /*0750*/  DADD R18, R24, -R6 ;  /* 0x0000000018127229 */ /* 0x000fe20000000806 */
[----:B------:R-:W-:-:S07]  /*0760*/  VIADD R3, R3, 0x1 ;  /* 0x0000000103037836 */ /* 0x000fce0000000000 */
[----:B------:R-:W-:Y:S02]  /*0770*/  DADD R8, R8, |R18| ;  /* 0x0000000008087229 */ /* 0x000fe40000000412 */
[----:B------:R-:W-:-:S08]  /*0780*/  DADD R18, R20, -R14 ;  /* 0x0000000014127229 */ /* 0x000fd0000000080e */
[----:B------:R-:W-:Y:S02]  /*0790*/  DADD R10, R10, |R18| ;  /* 0x000000000a0a7229 */ /* 0x000fe40000000412 */
[----:B------:R-:W-:Y:S02]  /*07a0*/  DADD R18, -R20, R24 ;  /* 0x0000000014127229 */ /* 0x000fe40000000118 */
[--C-:B------:R-:W-:Y:S02]  /*07b0*/  DADD R24, R24, -R22.reuse ;  /* 0x0000000018187229 */ /* 0x100fe40000000816 */
[----:B------:R-:W-:-:S06]  /*07c0*/  DADD R22, R20, -R22 ;  /* 0x0000000014167229 */ /* 0x000fcc0000000816 */
[----:B------:R-:W-:Y:S01]  /*07d0*/  DSETP.MAX.AND P0, P1, R18, |R24|, PT ;  /* 0x400000181200722a */ /* 0x000fe2000390f000 */
[----:B------:R-:W-:Y:S02]  /*07e0*/  IMAD.MOV.U32 R20, RZ, RZ, R18 ;  /* 0x000000ffff147224 */ /* 0x000fe400078e0012 */
[----:B------:R-:W-:Y:S02]  /*07f0*/  IMAD.MOV.U32 R26, RZ, RZ, R25 ;  /* 0x000000ffff1a7224 */ /* 0x000fe400078e0019 */
[----:B------:R-:W-:Y:S01]  /*0800*/  IMAD.MOV.U32 R21, RZ, RZ, R23 ;  /* 0x000000ffff157224 */ /* 0x000fe200078e0017 */
[----:B------:R-:W-:Y:S02]  /*0810*/  SEL R18, R20, R24, P0 ;  /* 0x0000001814127207 */ /* 0x000fe40000000000 */
[----:B------:R-:W-:-:S06]  /*0820*/  FSEL R19, R19, |R26|, P0 ;  /* 0x4000001a13137208 */ /* 0x000fcc0000000000 */
[----:B------:R-:W-:-:S04]  /*0830*/  @P1 LOP3.LUT R19, R26, 0x80000, RZ, 0xfc, !PT ;  /* 0x000800001a131812 */ /* 0x000fc800078efcff */
[----:B------:R-:W-:Y:S02]  /*0840*/  MOV R20, R19 ;  /* 0x0000001300147202 */ /* 0x000fe40000000f00 */
[----:B------:R-:W-:-:S06]  /*0850*/  DSETP.MAX.AND P0, P1, R18, |R22|, PT ;  /* 0x400000161200722a */ /* 0x000fcc000390f000 */
[----:B------:R-:W-:Y:S02]  /*0860*/  FSEL R25, R20, |R21|, P0 ;  /* 0x4000001514197208 */ /* 0x000fe40000000000 */
[----:B------:R-:W-:-:S06]  /*0870*/  SEL R18, R18, R22, P0 ;  /* 0x0000001612127207 */ /* 0x000fcc0000000000 */
[----:B------:R-:W-:-:S05]  /*0880*/  @P1 LOP3.LUT R25, R21, 0x80000, RZ, 0xfc, !PT ;  /* 0x0008000015191812 */ /* 0x000fca00078efcff */
[----:B------:R-:W-:-:S06]  /*0890*/  IMAD.MOV.U32 R19, RZ, RZ, R25 ;  /* 0x000000ffff137224 */ /* 0x000fcc00078e0019 */
[----:B------:R-:W-:-:S11]  /*08a0*/  DADD R16, R16, R18 ;  /* 0x0000000010107229 */ /* 0x000fd60000000012 */
.L_x_8:
[----:B------:R-:W-:Y:S05]  /*08b0*/  BSYNC.RECONVERGENT B3 ;  /* 0x0000000000037941 */ /* 0x000fea0003800200 */
.L_x_7:
[----:B------:R-:W-:-:S13]  /*08c0*/  ISETP.NE.AND P0, PT, R3, UR8, PT ;  /* 0x0000000803007c0c */ /* 0x000fda000bf05270 */
[----:B------:R-:W-:Y:S05]  /*08d0*/  @!P0 BREAK.RELIABLE B2 ;  /* 0x0000000000028942 */ /* 0x000fea0003800100 */
[----:B------:R-:W-:Y:S05]  /*08e0*/  @!P0 BRA `(.L_x_9) ;  /* 0x00000000002c8947 */ /* 0x000fea0003800000 */
[----:B------:R-:W-:Y:S02]  /*08f0*/  IMAD.MOV.U32 R24, RZ, RZ, R14 ;  /* 0x000000ffff187224 */ /* 0x000fe400078e000e */
[----:B------:R-:W-:Y:S02]  /*0900*/  IMAD.MOV.U32 R25, RZ, RZ, R15 ;  /* 0x000000ffff197224 */ /* 0x000fe400078e000f */
[----:B------:R-:W-:Y:S02]  /*0910*/  IMAD.MOV.U32 R20, RZ, RZ, R6 ;  /* 0x000000ffff147224 */ /* 0x000fe400078e0006 */
[----:B------:R-:W-:-:S07]  /*0920*/  IMAD.MOV.U32 R21, RZ, RZ, R7 ;  /* 0x000000ffff157224 */ /* 0x000fce00078e0007 */
.L_x_6:
[----:B------:R-:W-:Y:S05]  /*0930*/  BSYNC.RELIABLE B2 ;  /* 0x0000000000027941 */ /* 0x000fea0003800100 */
.L_x_5:
[C---:B------:R-:W-:Y:S01]  /*0940*/  ISETP.GT.AND P0, PT, R0.reuse, R27, PT ;  /* 0x0000001b0000720c */ /* 0x040fe20003f04270 */
[----:B------:R-:W-:-:S12]  /*0950*/  VIADD R0, R0, 0xffffffff ;  /* 0xffffffff00007836 */ /* 0x000fd80000000000 */
[----:B------:R-:W-:Y:S05]  /*0960*/  @P0 BRA `(.L_x_10) ;  /* 0xfffffffc00380947 */ /* 0x000fea000383ffff */
.L_x_4:
[----:B------:R-:W0:Y:S02]  /*0970*/  LDCU UR6, c[0x0][0x3a8] ;  /* 0x00007500ff0677ac */ /* 0x000e240008000800 */
[----:B0-----:R-:W-:-:S13]  /*0980*/  ISETP.NE.AND P0, PT, R3, UR6, PT ;  /* 0x0000000603007c0c */ /* 0x001fda000bf05270 */
[----:B------:R-:W-:Y:S05]  /*0990*/  @P0 BRA `(.L_x_11) ;  /* 0x0000000000cc0947 */ /* 0x000fea0003800000 */
.L_x_9:
[----:B------:R-:W-:Y:S05]  /*09a0*/  BSYNC.RECONVERGENT B1 ;  /* 0x0000000000017941 */ /* 0x000fea0003800200 */
.L_x_3:
[----:B------:R-:W0:Y:S01]  /*09b0*/  MUFU.RCP64H R5, R17 ;  /* 0x0000001100057308 */ /* 0x000e220000001800 */
[----:B------:R-:W-:Y:S01]  /*09c0*/  IMAD.MOV.U32 R4, RZ, RZ, 0x1 ;  /* 0x00000001ff047424 */ /* 0x000fe200078e00ff */
[----:B------:R-:W1:Y:S01]  /*09d0*/  LDC.64 R18, c[0x0][0x3a0] ;  /* 0x0000e800ff127b82 */ /* 0x000e620000000a00 */
[----:B------:R-:W-:Y:S01]  /*09e0*/  FSETP.GEU.AND P1, PT, |R11|, 6.5827683646048100446e-37, PT ;  /* 0x036000000b00780b */ /* 0x000fe20003f2e200 */
[----:B------:R-:W-:Y:S03]  /*09f0*/  BSSY.RECONVERGENT B1, `(.L_x_12) ;  /* 0x0000014000017945 */ /* 0x000fe60003800200 */
[----:B0-----:R-:W-:-:S08]  /*0a00*/  DFMA R6, R4, -R16, 1 ;  /* 0x3ff000000406742b */ /* 0x001fd00000000810 */
[----:B------:R-:W-:-:S08]  /*0a10*/  DFMA R6, R6, R6, R6 ;  /* 0x000000060606722b */ /* 0x000fd00000000006 */
[----:B------:R-:W-:-:S08]  /*0a20*/  DFMA R6, R4, R6, R4 ;  /* 0x000000060406722b */ /* 0x000fd00000000004 */
[----:B------:R-:W-:-:S08]  /*0a30*/  DFMA R4, R6, -R16, 1 ;  /* 0x3ff000000604742b */ /* 0x000fd00000000810 */
[----:B------:R-:W-:Y:S01]  /*0a40*/  DFMA R4, R6, R4, R6 ;  /* 0x000000040604722b */ /* 0x000fe20000000006 */
[----:B-1----:R-:W-:-:S05]  /*0a50*/  IMAD.WIDE R6, R2, 0x8, R18 ;  /* 0x0000000802067825 */ /* 0x002fca00078e0212 */
[----:B------:R0:W-:Y:S02]  /*0a60*/  STG.E.64 desc[UR4][R6.64], R16 ;  /* 0x0000001006007986 */ /* 0x0001e4000c101b04 */
[----:B------:R-:W-:-:S08]  /*0a70*/  DMUL R12, R4, R10 ;  /* 0x0000000a040c7228 */ /* 0x000fd00000000000 */
[----:B------:R-:W-:-:S08]  /*0a80*/  DFMA R14, R12, -R16, R10 ;  /* 0x800000100c0e722b */ /* 0x000fd0000000000a */
[----:B------:R-:W-:-:S10]  /*0a90*/  DFMA R2, R4, R14, R12 ;  /* 0x0000000e0402722b */ /* 0x000fd4000000000c */
[----:B------:R-:W-:-:S05]  /*0aa0*/  FFMA R0, RZ, R17, R3 ;  /* 0x00000011ff007223 */ /* 0x000fca0000000003 */
[----:B------:R-:W-:-:S13]  /*0ab0*/  FSETP.GT.AND P0, PT, |R0|, 1.469367938527859385e-39, PT ;  /* 0x001000000000780b */ /* 0x000fda0003f04200 */
[----:B0-----:R-:W-:Y:S05]  /*0ac0*/  @P0 BRA P1, `(.L_x_13) ;  /* 0x0000000000180947 */ /* 0x001fea0000800000 */
[----:B------:R-:W-:Y:S01]  /*0ad0*/  IMAD.MOV.U32 R4, RZ, RZ, R16 ;  /* 0x000000ffff047224 */ /* 0x000fe200078e0010 */
[----:B------:R-:W-:Y:S01]  /*0ae0*/  MOV R0, 0xb10 ;  /* 0x00000b1000007802 */ /* 0x000fe20000000f00 */
[----:B------:R-:W-:-:S07]  /*0af0*/  IMAD.MOV.U32 R5, RZ, RZ, R17 ;  /* 0x000000ffff057224 */ /* 0x000fce00078e0011 */
[----:B------:R-:W-:Y:S05]  /*0b00*/  CALL.REL.NOINC `($__internal_0_$__cuda_sm20_div_rn_f64_full) ;  /* 0x0000000000907944 */ /* 0x000fea0003c00000 */
[----:B------:R-:W-:Y:S01]  /*0b10*/  MOV R2, R4 ;  /* 0x0000000400027202 */ /* 0x000fe20000000f00 */
[----:B------:R-:W-:-:S07]  /*0b20*/  IMAD.MOV.U32 R3, RZ, RZ, R5 ;  /* 0x000000ffff037224 */ /* 0x000fce00078e0005 */
.L_x_13:
[----:B------:R-:W-:Y:S05]  /*0b30*/  BSYNC.RECONVERGENT B1 ;  /* 0x0000000000017941 */ /* 0x000fea0003800200 */
.L_x_12:
[----:B------:R-:W0:Y:S01]  /*0b40*/  MUFU.RCP64H R5, R17 ;  /* 0x0000001100057308 */ /* 0x000e220000001800 */
[----:B------:R-:W-:Y:S01]  /*0b50*/  IMAD.MOV.U32 R4, RZ, RZ, 0x1 ;  /* 0x00000001ff047424 */ /* 0x000fe200078e00ff */
[----:B------:R1:W-:Y:S01]  /*0b60*/  STG.E.64 desc[UR4][R6.64+0x8], R2 ;  /* 0x0000080206007986 */ /* 0x0003e2000c101b04 */
[----:B------:R-:W-:Y:S01]  /*0b70*/  FSETP.GEU.AND P1, PT, |R9|, 6.5827683646048100446e-37, PT ;  /* 0x036000000900780b */ /* 0x000fe20003f2e200 */
[----:B------:R-:W-:Y:S03]  /*0b80*/  BSSY.RECONVERGENT B1, `(.L_x_14) ;  /* 0x0000012000017945 */ /* 0x000fe60003800200 */
[----:B0-----:R-:W-:-:S08]  /*0b90*/  DFMA R10, R4, -R16, 1 ;  /* 0x3ff00000040a742b */ /* 0x001fd00000000810 */
[----:B------:R-:W-:-:S08]  /*0ba0*/  DFMA R10, R10, R10, R10 ;  /* 0x0000000a0a0a722b */ /* 0x000fd0000000000a */
[----:B------:R-:W-:-:S08]  /*0bb0*/  DFMA R10, R4, R10, R4 ;  /* 0x0000000a040a722b */ /* 0x000fd00000000004 */
[----:B------:R-:W-:-:S08]  /*0bc0*/  DFMA R4, R10, -R16, 1 ;  /* 0x3ff000000a04742b */ /* 0x000fd00000000810 */
[----:B------:R-:W-:-:S08]  /*0bd0*/  DFMA R12, R10, R4, R10 ;  /* 0x000000040a0c722b */ /* 0x000fd0000000000a */
[----:B------:R-:W-:-:S08]  /*0be0*/  DMUL R4, R12, R8 ;  /* 0x000000080c047228 */ /* 0x000fd00000000000 */
[----:B------:R-:W-:-:S08]  /*0bf0*/  DFMA R10, R4, -R16, R8 ;  /* 0x80000010040a722b */ /* 0x000fd00000000008 */
[----:B------:R-:W-:-:S10]  /*0c00*/  DFMA R4, R12, R10, R4 ;  /* 0x0000000a0c04722b */ /* 0x000fd40000000004 */
[----:B------:R-:W-:-:S05]  /*0c10*/  FFMA R0, RZ, R17, R5 ;  /* 0x00000011ff007223 */ /* 0x000fca0000000005 */
[----:B------:R-:W-:-:S13]  /*0c20*/  FSETP.GT.AND P0, PT, |R0|, 1.469367938527859385e-39, PT ;  /* 0x001000000000780b */ /* 0x000fda0003f04200 */
[----:B-1----:R-:W-:Y:S05]  /*0c30*/  @P0 BRA P1, `(.L_x_15) ;  /* 0x0000000000180947 */ /* 0x002fea0000800000 */
[----:B------:R-:W-:Y:S01]  /*0c40*/  IMAD.MOV.U32 R10, RZ, RZ, R8 ;  /* 0x000000ffff0a7224 */ /* 0x000fe200078e0008 */
[----:B------:R-:W-:Y:S01]  /*0c50*/  MOV R0, 0xca0 ;  /* 0x00000ca000007802 */ /* 0x000fe20000000f00 */
[----:B------:R-:W-:Y:S02]  /*0c60*/  IMAD.MOV.U32 R11, RZ, RZ, R9 ;  /* 0x000000ffff0b7224 */ /* 0x000fe400078e0009 */
[----:B------:R-:W-:Y:S02]  /*0c70*/  IMAD.MOV.U32 R4, RZ, RZ, R16 ;  /* 0x000000ffff047224 */ /* 0x000fe400078e0010 */
[----:B------:R-:W-:-:S07]  /*0c80*/  IMAD.MOV.U32 R5, RZ, RZ, R17 ;  /* 0x000000ffff057224 */ /* 0x000fce00078e0011 */
[----:B------:R-:W-:Y:S05]  /*0c90*/  CALL.REL.NOINC `($__internal_0_$__cuda_sm20_div_rn_f64_full) ;  /* 0x00000000002c7944 */ /* 0x000fea0003c00000 */
.L_x_15:
[----:B------:R-:W-:Y:S05]  /*0ca0*/  BSYNC.RECONVERGENT B1 ;  /* 0x0000000000017941 */ /* 0x000fea0003800200 */
.L_x_14:
[----:B------:R-:W-:Y:S01]  /*0cb0*/  STG.E.64 desc[UR4][R6.64+0x10], R4 ;  /* 0x0000100406007986 */ /* 0x000fe2000c101b04 */
[----:B------:R-:W-:Y:S05]  /*0cc0*/  EXIT ;  /* 0x000000000000794d */ /* 0x000fea0003800000 */
.L_x_11:
[----:B------:R-:W0:Y:S08]  /*0cd0*/  LDC.64 R6, c[0x0][0x3a0] ;  /* 0x0000e800ff067b82 */ /* 0x000e300000000a00 */
[----:B------:R-:W1:Y:S01]  /*0ce0*/  LDC.64 R8, c[0x0][0x3b0] ;  /* 0x0000ec00ff087b82 */ /* 0x000e620000000a00 */
[----:B0-----:R-:W-:-:S05]  /*0cf0*/  IMAD.WIDE R6, R2, 0x8, R6 ;  /* 0x0000000802067825 */ /* 0x001fca00078e0206 */
[----:B------:R-:W-:Y:S04]  /*0d00*/  STG.E.64 desc[UR4][R6.64], R4 ;  /* 0x0000000406007986 */ /* 0x000fe8000c101b04 */
[----:B-1----:R-:W2:Y:S04]  /*0d10*/  LDG.E.64 R2, desc[UR4][R8.64] ;  /* 0x0000000408027981 */ /* 0x002ea8000c1e1b00 */
[----:B--2---:R-:W-:Y:S04]  /*0d20*/  STG.E.64 desc[UR4][R6.64+0x8], R2 ;  /* 0x0000080206007986 */ /* 0x004fe8000c101b04 */
[----:B------:R-:W-:Y:S01]  /*0d30*/  STG.E.64 desc[UR4][R6.64+0x10], R2 ;  /* 0x0000100206007986 */ /* 0x000fe2000c101b04 */
[----:B------:R-:W-:Y:S05]  /*0d40*/  EXIT ;  /* 0x000000000000794d */ /* 0x000fea0003800000 */
        .weak           $__internal_0_$__cuda_sm20_div_rn_f64_full
        .type           $__internal_0_$__cuda_sm20_div_rn_f64_full,@function
        .size           $__internal_0_$__cuda_sm20_div_rn_f64_full,(.L_x_22 - $__internal_0_$__cuda_sm20_div_rn_f64_full)
$__internal_0_$__cuda_sm20_div_rn_f64_full:
[C---:B------:R-:W-:Y:S01]  /*0d50*/  FSETP.GEU.AND P0, PT, |R5|.reuse, 1.469367938527859385e-39, PT ;  /* 0x001000000500780b */ /* 0x040fe20003f0e200 */
[----:B------:R-:W-:Y:S01]  /*0d60*/  IMAD.MOV.U32 R14, RZ, RZ, 0x1 ;  /* 0x00000001ff0e7424 */ /* 0x000fe200078e00ff */
[----:B------:R-:W-:Y:S01]  /*0d70*/  LOP3.LUT R2, R5, 0x800fffff, RZ, 0xc0, !PT ;  /* 0x800fffff05027812 */ /* 0x000fe200078ec0ff */
[----:B------:R-:W-:Y:S01]  /*0d80*/  IMAD.MOV.U32 R21, RZ, RZ, 0x1ca00000 ;  /* 0x1ca00000ff157424 */ /* 0x000fe200078e00ff */
[C---:B------:R-:W-:Y:S01]  /*0d90*/  FSETP.GEU.AND P2, PT, |R11|.reuse, 1.469367938527859385e-39, PT ;  /* 0x001000000b00780b */ /* 0x040fe20003f4e200 */
[----:B------:R-:W-:Y:S01]  /*0da0*/  BSSY.RECONVERGENT B2, `(.L_x_16) ;  /* 0x0000052000027945 */ /* 0x000fe20003800200 */
[----:B------:R-:W-:Y:S01]  /*0db0*/  LOP3.LUT R3, R2, 0x3ff00000, RZ, 0xfc, !PT ;  /* 0x3ff0000002037812 */ /* 0x000fe200078efcff */
[----:B------:R-:W-:Y:S01]  /*0dc0*/  IMAD.MOV.U32 R2, RZ, RZ, R4 ;  /* 0x000000ffff027224 */ /* 0x000fe200078e0004 */
[----:B------:R-:W-:Y:S02]  /*0dd0*/  LOP3.LUT R20, R11, 0x7ff00000, RZ, 0xc0, !PT ;  /* 0x7ff000000b147812 */ /* 0x000fe400078ec0ff */
[----:B------:R-:W-:-:S03]  /*0de0*/  LOP3.LUT R23, R5, 0x7ff00000, RZ, 0xc0, !PT ;  /* 0x7ff0000005177812 */ /* 0x000fc600078ec0ff */
[----:B------:R-:W-:Y:S01]  /*0df0*/  @!P0 DMUL R2, R4, 8.98846567431157953865e+307 ;  /* 0x7fe0000004028828 */ /* 0x000fe20000000000 */
[C---:B------:R-:W-:Y:S01]  /*0e00*/  ISETP.GE.U32.AND P1, PT, R20.reuse, R23, PT ;  /* 0x000000171400720c */ /* 0x040fe20003f26070 */
[----:B------:R-:W-:Y:S02]  /*0e10*/  IMAD.MOV.U32 R22, RZ, RZ, R20 ;  /* 0x000000ffff167224 */ /* 0x000fe400078e0014 */
[----:B------:R-:W-:Y:S02]  /*0e20*/  @!P2 LOP3.LUT R19, R5, 0x7ff00000, RZ, 0xc0, !PT ;  /* 0x7ff000000513a812 */ /* 0x000fe400078ec0ff */
[----:B------:R-:W0:Y:S02]  /*0e30*/  MUFU.RCP64H R15, R3 ;  /* 0x00000003000f7308 */ /* 0x000e240000001800 */
[----:B------:R-:W-:Y:S02]  /*0e40*/  @!P2 ISETP.GE.U32.AND P3, PT, R20, R19, PT ;  /* 0x000000131400a20c */ /* 0x000fe40003f66070 */
[----:B------:R-:W-:-:S02]  /*0e50*/  @!P0 LOP3.LUT R23, R3, 0x7ff00000, RZ, 0xc0, !PT ;  /* 0x7ff0000003178812 */ /* 0x000fc400078ec0ff */
[----:B------:R-:W-:-:S04]  /*0e60*/  @!P2 SEL R19, R21, 0x63400000, !P3 ;  /* 0x634000001513a807 */ /* 0x000fc80005800000 */
[----:B------:R-:W-:-:S04]  /*0e70*/  @!P2 LOP3.LUT R24, R19, 0x80000000, R11, 0xf8, !PT ;  /* 0x800000001318a812 */ /* 0x000fc800078ef80b */
[----:B------:R-:W-:Y:S02]  /*0e80*/  @!P2 LOP3.LUT R25, R24, 0x100000, RZ, 0xfc, !PT ;  /* 0x001000001819a812 */ /* 0x000fe400078efcff */
[----:B------:R-:W-:Y:S01]  /*0e90*/  @!P2 MOV R24, RZ ;  /* 0x000000ff0018a202 */ /* 0x000fe20000000f00 */
[----:B0-----:R-:W-:-:S08]  /*0ea0*/  DFMA R12, R14, -R2, 1 ;  /* 0x3ff000000e0c742b */ /* 0x001fd00000000802 */
[----:B------:R-:W-:-:S08]  /*0eb0*/  DFMA R12, R12, R12, R12 ;  /* 0x0000000c0c0c722b */ /* 0x000fd0000000000c */
[----:B------:R-:W-:Y:S01]  /*0ec0*/  DFMA R14, R14, R12, R14 ;  /* 0x0000000c0e0e722b */ /* 0x000fe2000000000e */
[----:B------:R-:W-:Y:S01]  /*0ed0*/  SEL R13, R21, 0x63400000, !P1 ;  /* 0x63400000150d7807 */ /* 0x000fe20004800000 */
[----:B------:R-:W-:-:S03]  /*0ee0*/  IMAD.MOV.U32 R12, RZ, RZ, R10 ;  /* 0x000000ffff0c7224 */ /* 0x000fc600078e000a */
[----:B------:R-:W-:-:S03]  /*0ef0*/  LOP3.LUT R13, R13, 0x800fffff, R11, 0xf8, !PT ;  /* 0x800fffff0d0d7812 */ /* 0x000fc600078ef80b */
[----:B------:R-:W-:-:S03]  /*0f00*/  DFMA R18, R14, -R2, 1 ;  /* 0x3ff000000e12742b */ /* 0x000fc60000000802 */
[----:B------:R-:W-:-:S05]  /*0f10*/  @!P2 DFMA R12, R12, 2, -R24 ;  /* 0x400000000c0ca82b */ /* 0x000fca0000000818 */
[----:B------:R-:W-:-:S05]  /*0f20*/  DFMA R14, R14, R18, R14 ;  /* 0x000000120e0e722b */ /* 0x000fca000000000e */
[----:B------:R-:W-:-:S03]  /*0f30*/  @!P2 LOP3.LUT R22, R13, 0x7ff00000, RZ, 0xc0, !PT ;  /* 0x7ff000000d16a812 */ /* 0x000fc600078ec0ff */
[----:B------:R-:W-:Y:S02]  /*0f40*/  DMUL R18, R14, R12 ;  /* 0x0000000c0e127228 */ /* 0x000fe40000000000 */
[----:B------:R-:W-:-:S05]  /*0f50*/  VIADD R26, R22, 0xffffffff ;  /* 0xffffffff161a7836 */ /* 0x000fca0000000000 */
[----:B------:R-:W-:Y:S01]  /*0f60*/  ISETP.GT.U32.AND P0, PT, R26, 0x7feffffe, PT ;  /* 0x7feffffe1a00780c */ /* 0x000fe20003f04070 */
[----:B------:R-:W-:Y:S01]  /*0f70*/  VIADD R26, R23, 0xffffffff ;  /* 0xffffffff171a7836 */ /* 0x000fe20000000000 */
[----:B------:R-:W-:-:S04]  /*0f80*/  DFMA R24, R18, -R2, R12 ;  /* 0x800000021218722b */ /* 0x000fc8000000000c */
[----:B------:R-:W-:-:S04]  /*0f90*/  ISETP.GT.U32.OR P0, PT, R26, 0x7feffffe, P0 ;  /* 0x7feffffe1a00780c */ /* 0x000fc80000704470 */
[----:B------:R-:W-:-:S09]  /*0fa0*/  DFMA R14, R14, R24, R18 ;  /* 0x000000180e0e722b */ /* 0x000fd20000000012 */
[----:B------:R-:W-:Y:S05]  /*0fb0*/  @P0 BRA `(.L_x_17) ;  /* 0x00000000006c0947 */ /* 0x000fea0003800000 */
[----:B------:R-:W-:-:S04]  /*0fc0*/  LOP3.LUT R11, R5, 0x7ff00000, RZ, 0xc0, !PT ;  /* 0x7ff00000050b7812 */ /* 0x000fc800078ec0ff */
[CC--:B------:R-:W-:Y:S02]  /*0fd0*/  VIADDMNMX R10, R20.reuse, -R11.reuse, 0xb9600000, !PT ;  /* 0xb9600000140a7446 */ /* 0x0c0fe4000780090b */
[----:B------:R-:W-:Y:S01]  /*0fe0*/  ISETP.GE.U32.AND P0, PT, R20, R11, PT ;  /* 0x0000000b1400720c */ /* 0x000fe20003f06070 */
[----:B------:R-:W-:Y:S01]  /*0ff0*/  IMAD.MOV.U32 R20, RZ, RZ, RZ ;  /* 0x000000ffff147224 */ /* 0x000fe200078e00ff */
[----:B------:R-:W-:Y:S02]  /*1000*/  VIMNMX R10, PT, PT, R10, 0x46a00000, PT ;  /* 0x46a000000a0a7848 */ /* 0x000fe40003fe0100 */
[----:B------:R-:W-:-:S05]  /*1010*/  SEL R21, R21, 0x63400000, !P0 ;  /* 0x6340000015157807 */ /* 0x000fca0004000000 */
[----:B------:R-:W-:-:S04]  /*1020*/  IMAD.IADD R10, R10, 0x1, -R21 ;  /* 0x000000010a0a7824 */ /* 0x000fc800078e0a15 */
[----:B------:R-:W-:-:S06]  /*1030*/  VIADD R21, R10, 0x7fe00000 ;  /* 0x7fe000000a157836 */ /* 0x000fcc0000000000 */
[----:B------:R-:W-:-:S10]  /*1040*/  DMUL R18, R14, R20 ;  /* 0x000000140e127228 */ /* 0x000fd40000000000 */
[----:B------:R-:W-:-:S13]  /*1050*/  FSETP.GTU.AND P0, PT, |R19|, 1.469367938527859385e-39, PT ;  /* 0x001000001300780b */ /* 0x000fda0003f0c200 */
[----:B------:R-:W-:Y:S05]  /*1060*/  @P0 BRA `(.L_x_18) ;  /* 0x0000000000940947 */ /* 0x000fea0003800000 */
[----:B------:R-:W-:Y:S01]  /*1070*/  DFMA R2, R14, -R2, R12 ;  /* 0x800000020e02722b */ /* 0x000fe2000000000c */
[----:B------:R-:W-:-:S09]  /*1080*/  IMAD.MOV.U32 R20, RZ, RZ, RZ ;  /* 0x000000ffff147224 */ /* 0x000fd200078e00ff */
[C---:B------:R-:W-:Y:S02]  /*1090*/  FSETP.NEU.AND P0, PT, R3.reuse, RZ, PT ;  /* 0x000000ff0300720b */ /* 0x040fe40003f0d000 */
[----:B------:R-:W-:-:S04]  /*10a0*/  LOP3.LUT R5, R3, 0x80000000, R5, 0x48, !PT ;  /* 0x8000000003057812 */ /* 0x000fc800078e4805 */
[----:B------:R-:W-:-:S07]  /*10b0*/  LOP3.LUT R21, R5, R21, RZ, 0xfc, !PT ;  /* 0x0000001505157212 */ /* 0x000fce00078efcff */
[----:B------:R-:W-:Y:S05]  /*10c0*/  @!P0 BRA `(.L_x_18) ;  /* 0x00000000007c8947 */ /* 0x000fea0003800000 */
[----:B------:R-:W-:Y:S02]  /*10d0*/  IMAD.MOV R3, RZ, RZ, -R10 ;  /* 0x000000ffff037224 */ /* 0x000fe400078e0a0a */
[----:B------:R-:W-:-:S06]  /*10e0*/  IMAD.MOV.U32 R2, RZ, RZ, RZ ;  /* 0x000000ffff027224 */ /* 0x000fcc00078e00ff */
[----:B------:R-:W-:Y:S02]  /*10f0*/  DFMA R2, R18, -R2, R14 ;  /* 0x800000021202722b */ /* 0x000fe4000000000e */
[----:B------:R-:W-:-:S04]  /*1100*/  DMUL.RP R14, R14, R20 ;  /* 0x000000140e0e7228 */ /* 0x000fc80000008000 */
[----:B------:R-:W-:-:S04]  /*1110*/  IADD3 R2, PT, PT, -R10, -0x43300000, RZ ;  /* 0xbcd000000a027810 */ /* 0x000fc80007ffe1ff */
[----:B------:R-:W-:Y:S02]  /*1120*/  FSETP.NEU.AND P0, PT, |R3|, R2, PT ;  /* 0x000000020300720b */ /* 0x000fe40003f0d200 */
[----:B------:R-:W-:Y:S02]  /*1130*/  LOP3.LUT R5, R15, R5, RZ, 0x3c, !PT ;  /* 0x000000050f057212 */ /* 0x000fe400078e3cff */
[----:B------:R-:W-:Y:S02]  /*1140*/  FSEL R18, R14, R18, !P0 ;  /* 0x000000120e127208 */ /* 0x000fe40004000000 */
[----:B------:R-:W-:Y:S01]  /*1150*/  FSEL R19, R5, R19, !P0 ;  /* 0x0000001305137208 */ /* 0x000fe20004000000 */
[----:B------:R-:W-:Y:S06]  /*1160*/  BRA `(.L_x_18) ;  /* 0x0000000000547947 */ /* 0x000fec0003800000 */
.L_x_17:
[----:B------:R-:W-:-:S14]  /*1170*/  DSETP.NAN.AND P0, PT, R10, R10, PT ;  /* 0x0000000a0a00722a */ /* 0x000fdc0003f08000 */
[----:B------:R-:W-:Y:S05]  /*1180*/  @P0 BRA `(.L_x_19) ;  /* 0x0000000000440947 */ /* 0x000fea0003800000 */
[----:B------:R-:W-:-:S14]  /*1190*/  DSETP.NAN.AND P0, PT, R4, R4, PT ;  /* 0x000000040400722a */ /* 0x000fdc0003f08000 */
[----:B------:R-:W-:Y:S05]  /*11a0*/  @P0 BRA `(.L_x_20) ;  /* 0x0000000000300947 */ /* 0x000fea0003800000 */
[----:B------:R-:W-:Y:S01]  /*11b0*/  ISETP.NE.AND P0, PT, R22, R23, PT ;  /* 0x000000171600720c */ /* 0x000fe20003f05270 */
[----:B------:R-:W-:Y:S01]  /*11c0*/  IMAD.MOV.U32 R18, RZ, RZ, 0x0 ;  /* 0x00000000ff127424 */ /* 0x000fe200078e00ff */
[----:B------:R-:W-:-:S11]  /*11d0*/  MOV R19, 0xfff80000 ;  /* 0xfff8000000137802 */ /* 0x000fd60000000f00 */
[----:B------:R-:W-:Y:S05]  /*11e0*/  @!P0 BRA `(.L_x_18) ;  /* 0x0000000000348947 */ /* 0x000fea0003800000 */
[----:B------:R-:W-:Y:S02]  /*11f0*/  ISETP.NE.AND P0, PT, R22, 0x7ff00000, PT ;  /* 0x7ff000001600780c */ /* 0x000fe40003f05270 */
[----:B------:R-:W-:Y:S02]  /*1200*/  LOP3.LUT R19, R11, 0x80000000, R5, 0x48, !PT ;  /* 0x800000000b137812 */ /* 0x000fe400078e4805 */
[----:B------:R-:W-:-:S13]  /*1210*/  ISETP.EQ.OR P0, PT, R23, RZ, !P0 ;  /* 0x000000ff1700720c */ /* 0x000fda0004702670 */
[----:B------:R-:W-:Y:S01]  /*1220*/  @P0 LOP3.LUT R2, R19, 0x7ff00000, RZ, 0xfc, !PT ;  /* 0x7ff0000013020812 */ /* 0x000fe200078efcff */
[----:B------:R-:W-:Y:S02]  /*1230*/  @!P0 IMAD.MOV.U32 R18, RZ, RZ, RZ ;  /* 0x000000ffff128224 */ /* 0x000fe400078e00ff */
[----:B------:R-:W-:Y:S02]  /*1240*/  @P0 IMAD.MOV.U32 R18, RZ, RZ, RZ ;  /* 0x000000ffff120224 */ /* 0x000fe400078e00ff */
[----:B------:R-:W-:Y:S01]  /*1250*/  @P0 IMAD.MOV.U32 R19, RZ, RZ, R2 ;  /* 0x000000ffff130224 */ /* 0x000fe200078e0002 */
[----:B------:R-:W-:Y:S06]  /*1260*/  BRA `(.L_x_18) ;  /* 0x0000000000147947 */ /* 0x000fec0003800000 */
.L_x_20:
[----:B------:R-:W-:Y:S01]  /*1270*/  LOP3.LUT R19, R5, 0x80000, RZ, 0xfc, !PT ;  /* 0x0008000005137812 */ /* 0x000fe200078efcff */
[----:B------:R-:W-:Y:S01]  /*1280*/  IMAD.MOV.U32 R18, RZ, RZ, R4 ;  /* 0x000000ffff127224 */ /* 0x000fe200078e0004 */
[----:B------:R-:W-:Y:S06]  /*1290*/  BRA `(.L_x_18) ;  /* 0x0000000000087947 */ /* 0x000fec0003800000 */
.L_x_19:
[----:B------:R-:W-:Y:S01]  /*12a0*/  LOP3.LUT R19, R11, 0x80000, RZ, 0xfc, !PT ;  /* 0x000800000b137812 */ /* 0x000fe200078efcff */
[----:B------:R-:W-:-:S07]  /*12b0*/  IMAD.MOV.U32 R18, RZ, RZ, R10 ;  /* 0x000000ffff127224 */ /* 0x000fce00078e000a */
.L_x_18:
[----:B------:R-:W-:Y:S05]  /*12c0*/  BSYNC.RECONVERGENT B2 ;  /* 0x0000000000027941 */ /* 0x000fea0003800200 */
.L_x_16:
[----:B------:R-:W-:Y:S02]  /*12d0*/  IMAD.MOV.U32 R2, RZ, RZ, R0 ;  /* 0x000000ffff027224 */ /* 0x000fe400078e0000 */
[----:B------:R-:W-:Y:S02]  /*12e0*/  IMAD.MOV.U32 R3, RZ, RZ, 0x0 ;  /* 0x00000000ff037424 */ /* 0x000fe400078e00ff */
[----:B------:R-:W-:Y:S02]  /*12f0*/  IMAD.MOV.U32 R4, RZ, RZ, R18 ;  /* 0x000000ffff047224 */ /* 0x000fe400078e0012 */
[----:B------:R-:W-:Y:S01]  /*1300*/  IMAD.MOV.U32 R5, RZ, RZ, R19 ;  /* 0x000000ffff057224 */ /* 0x000fe200078e0013 */
[----:B------:R-:W-:Y:S06]  /*1310*/  RET.REL.NODEC R2 `(_Z15VortexIndicatorPdiiiiiS_iS_) ;  /* 0xffffffec02387950 */ /* 0x000fec0003c3ffff */
.L_x_21:
[----:B------:R-:W-:-:S00]  /*1320*/  BRA `(.L_x_21) ;  /* 0xfffffffc00fc7947 */ /* 0x000fc0000383ffff */
[----:B------:R-:W-:-:S00]  /*1330*/  NOP ;  /* 0x0000000000007918 */ /* 0x000fc00000000000 */
        /* <DEDUP_REMOVED lines=12> */
.L_x_22:


//--------------------- .nv.shared.reserved.0     --------------------------
	.section	.nv.shared.reserved.0,"aw",@nobits
	.weak		__nv_reservedSMEM_offset_0_alias
	.size		__nv_reservedSMEM_offset_0_alias, 0, 64
	.other		__nv_reservedSMEM_offset_0_alias,@"STO_CUDA_RESERVED_SHARED STV_DEFAULT"
__nv_reservedSMEM_offset_0_alias:
	.zero		0
	.zero		64


//--------------------- .nv.constant0._Z15VortexIndicatorPdiiiiiS_iS_ --------------------------
	.section	.nv.constant0._Z15VortexIndicatorPdiiiiiS_iS_,"a",@progbits
	.sectionflags	@""
	.align	4
.nv.constant0._Z15VortexIndicatorPdiiiiiS_iS_:
	.zero		952


//--------------------- SYMBOLS --------------------------

	.type		.nv.reservedSmem.offset0,@object
	.size		.nv.reservedSmem.offset0,0x4
